//
// Generated by NVIDIA NVVM Compiler
//
// Compiler Build ID: CL-36424714
// Cuda compilation tools, release 13.0, V13.0.88
// Based on NVVM 20.0.0
//

.version 9.0
.target sm_100
.address_size 64

	// .globl	_Z21jacobi_iterate_kernelPdS_dlll

.visible .entry _Z21jacobi_iterate_kernelPdS_dlll(
	.param .u64 .ptr .align 1 _Z21jacobi_iterate_kernelPdS_dlll_param_0,
	.param .u64 .ptr .align 1 _Z21jacobi_iterate_kernelPdS_dlll_param_1,
	.param .f64 _Z21jacobi_iterate_kernelPdS_dlll_param_2,
	.param .u64 _Z21jacobi_iterate_kernelPdS_dlll_param_3,
	.param .u64 _Z21jacobi_iterate_kernelPdS_dlll_param_4,
	.param .u64 _Z21jacobi_iterate_kernelPdS_dlll_param_5
)
{
	.reg .pred 	%p<3>;
	.reg .b32 	%r<10>;
	.reg .b64 	%rd<30>;
	.reg .b64 	%fd<11>;

	ld.param.u64 	%rd8, [_Z21jacobi_iterate_kernelPdS_dlll_param_0];
	ld.param.u64 	%rd9, [_Z21jacobi_iterate_kernelPdS_dlll_param_1];
	ld.param.f64 	%fd1, [_Z21jacobi_iterate_kernelPdS_dlll_param_2];
	ld.param.u64 	%rd10, [_Z21jacobi_iterate_kernelPdS_dlll_param_3];
	ld.param.u64 	%rd11, [_Z21jacobi_iterate_kernelPdS_dlll_param_4];
	mov.u32 	%r1, %ctaid.x;
	mov.u32 	%r2, %ntid.x;
	mov.u32 	%r3, %tid.x;
	mad.lo.s32 	%r4, %r1, %r2, %r3;
	cvt.u64.u32 	%rd1, %r4;
	and.b64  	%rd12, %rd10, -4294967296;
	setp.ne.s64 	%p1, %rd12, 0;
	@%p1 bra 	$L__BB0_2;
	cvt.u32.u64 	%r5, %rd10;
	cvt.u32.u64 	%r6, %rd1;
	div.u32 	%r7, %r6, %r5;
	mul.lo.s32 	%r8, %r7, %r5;
	sub.s32 	%r9, %r6, %r8;
	cvt.u64.u32 	%rd28, %r7;
	cvt.u64.u32 	%rd29, %r9;
	bra.uni 	$L__BB0_3;
$L__BB0_2:
	div.s64 	%rd28, %rd1, %rd10;
	mul.lo.s64 	%rd13, %rd28, %rd10;
	sub.s64 	%rd29, %rd1, %rd13;
$L__BB0_3:
	mul.lo.s64 	%rd14, %rd10, %rd10;
	setp.le.u64 	%p2, %rd14, %rd1;
	@%p2 bra 	$L__BB0_5;
	cvta.to.global.u64 	%rd15, %rd9;
	cvta.to.global.u64 	%rd16, %rd8;
	mul.lo.s64 	%rd17, %rd28, %rd11;
	add.s64 	%rd18, %rd17, %rd11;
	add.s64 	%rd19, %rd18, %rd29;
	shl.b64 	%rd20, %rd19, 3;
	add.s64 	%rd21, %rd15, %rd20;
	ld.global.f64 	%fd2, [%rd21];
	add.f64 	%fd3, %fd1, %fd2;
	ld.global.f64 	%fd4, [%rd21+16];
	add.f64 	%fd5, %fd3, %fd4;
	add.s64 	%rd22, %rd29, %rd17;
	shl.b64 	%rd23, %rd22, 3;
	add.s64 	%rd24, %rd15, %rd23;
	ld.global.f64 	%fd6, [%rd24+8];
	add.f64 	%fd7, %fd5, %fd6;
	shl.b64 	%rd25, %rd11, 3;
	add.s64 	%rd26, %rd21, %rd25;
	ld.global.f64 	%fd8, [%rd26+8];
	add.f64 	%fd9, %fd7, %fd8;
	mul.f64 	%fd10, %fd9, 0d3FD0000000000000;
	add.s64 	%rd27, %rd16, %rd20;
	st.global.f64 	[%rd27+8], %fd10;
$L__BB0_5:
	ret;

}
	// .globl	_Z18jacobi_copy_kernelPdS_dlll
.visible .entry _Z18jacobi_copy_kernelPdS_dlll(
	.param .u64 .ptr .align 1 _Z18jacobi_copy_kernelPdS_dlll_param_0,
	.param .u64 .ptr .align 1 _Z18jacobi_copy_kernelPdS_dlll_param_1,
	.param .f64 _Z18jacobi_copy_kernelPdS_dlll_param_2,
	.param .u64 _Z18jacobi_copy_kernelPdS_dlll_param_3,
	.param .u64 _Z18jacobi_copy_kernelPdS_dlll_param_4,
	.param .u64 _Z18jacobi_copy_kernelPdS_dlll_param_5
)
{
	.reg .pred 	%p<3>;
	.reg .b32 	%r<10>;
	.reg .b64 	%rd<24>;
	.reg .b64 	%fd<2>;

	ld.param.u64 	%rd8, [_Z18jacobi_copy_kernelPdS_dlll_param_0];
	ld.param.u64 	%rd9, [_Z18jacobi_copy_kernelPdS_dlll_param_1];
	ld.param.u64 	%rd10, [_Z18jacobi_copy_kernelPdS_dlll_param_3];
	ld.param.u64 	%rd11, [_Z18jacobi_copy_kernelPdS_dlll_param_4];
	mov.u32 	%r1, %ctaid.x;
	mov.u32 	%r2, %ntid.x;
	mov.u32 	%r3, %tid.x;
	mad.lo.s32 	%r4, %r1, %r2, %r3;
	cvt.u64.u32 	%rd1, %r4;
	and.b64  	%rd12, %rd10, -4294967296;
	setp.ne.s64 	%p1, %rd12, 0;
	@%p1 bra 	$L__BB1_2;
	cvt.u32.u64 	%r5, %rd10;
	cvt.u32.u64 	%r6, %rd1;
	div.u32 	%r7, %r6, %r5;
	mul.lo.s32 	%r8, %r7, %r5;
	sub.s32 	%r9, %r6, %r8;
	cvt.u64.u32 	%rd22, %r7;
	cvt.u64.u32 	%rd23, %r9;
	bra.uni 	$L__BB1_3;
$L__BB1_2:
	div.s64 	%rd22, %rd1, %rd10;
	mul.lo.s64 	%rd13, %rd22, %rd10;
	sub.s64 	%rd23, %rd1, %rd13;
$L__BB1_3:
	mul.lo.s64 	%rd14, %rd10, %rd10;
	setp.le.u64 	%p2, %rd14, %rd1;
	@%p2 bra 	$L__BB1_5;
	cvta.to.global.u64 	%rd15, %rd8;
	cvta.to.global.u64 	%rd16, %rd9;
	mad.lo.s64 	%rd17, %rd11, %rd22, %rd11;
	add.s64 	%rd18, %rd23, %rd17;
	shl.b64 	%rd19, %rd18, 3;
	add.s64 	%rd20, %rd15, %rd19;
	ld.global.f64 	%fd1, [%rd20+8];
	add.s64 	%rd21, %rd16, %rd19;
	st.global.f64 	[%rd21+8], %fd1;
$L__BB1_5:
	ret;

}


// ===== COMPILED SASS (sm_100) =====

	.target	sm_100

	.elftype	@"ET_EXEC"


//--------------------- .note.nv.tkinfo           --------------------------
	.section	.note.nv.tkinfo,"",@"SHT_NOTE"
	.sectionflags	@"SHF_NOTE_NV_TKINFO"
	.tkinfo
        /*0018*/ 	.word	0x00000002
        /*0030*/ 	.string	""
        /*0030*/ 	.string	"ptxas"
        /*0030*/ 	.string	"Cuda compilation tools, release 13.0, V13.0.88"
        /*0030*/ 	.string	"Build cuda_13.0.r13.0/compiler.36424714_0"
        /*0030*/ 	.string	"-arch sm_100 -m 64 "



//--------------------- .note.nv.cuinfo           --------------------------
	.section	.note.nv.cuinfo,"",@"SHT_NOTE"
	.sectionflags	@"SHF_NOTE_NV_CUINFO"
        /*0018*/ 	.short	0x0002
        /*001a*/ 	.short	0x0064
        /*001c*/ 	.short	0x0082
	.zero		2


//--------------------- .nv.info                  --------------------------
	.section	.nv.info,"",@"SHT_CUDA_INFO"
	.align	4


	//----- nvinfo : EIATTR_REGCOUNT
	.align		4
        /*0000*/ 	.byte	0x04, 0x2f
        /*0002*/ 	.short	(.L_1 - .L_0)
	.align		4
.L_0:
        /*0004*/ 	.word	index@(_Z21jacobi_iterate_kernelPdS_dlll)
        /*0008*/ 	.word	0x00000014


	//----- nvinfo : EIATTR_FRAME_SIZE
	.align		4
.L_1:
        /*000c*/ 	.byte	0x04, 0x11
        /*000e*/ 	.short	(.L_3 - .L_2)
	.align		4
.L_2:
        /*0010*/ 	.word	index@($__internal_1_$__cuda_sm20_div_s64)
        /*0014*/ 	.word	0x00000000


	//----- nvinfo : EIATTR_FRAME_SIZE
	.align		4
.L_3:
        /*0018*/ 	.byte	0x04, 0x11
        /*001a*/ 	.short	(.L_5 - .L_4)
	.align		4
.L_4:
        /*001c*/ 	.word	index@(_Z21jacobi_iterate_kernelPdS_dlll)
        /*0020*/ 	.word	0x00000000


	//----- nvinfo : EIATTR_REGCOUNT
	.align		4
.L_5:
        /*0024*/ 	.byte	0x04, 0x2f
        /*0026*/ 	.short	(.L_7 - .L_6)
	.align		4
.L_6:
        /*0028*/ 	.word	index@(_Z18jacobi_copy_kernelPdS_dlll)
        /*002c*/ 	.word	0x00000014


	//----- nvinfo : EIATTR_FRAME_SIZE
	.align		4
.L_7:
        /*0030*/ 	.byte	0x04, 0x11
        /*0032*/ 	.short	(.L_9 - .L_8)
	.align		4
.L_8:
        /*0034*/ 	.word	index@($__internal_0_$__cuda_sm20_div_s64)
        /*0038*/ 	.word	0x00000000


	//----- nvinfo : EIATTR_FRAME_SIZE
	.align		4
.L_9:
        /*003c*/ 	.byte	0x04, 0x11
        /*003e*/ 	.short	(.L_11 - .L_10)
	.align		4
.L_10:
        /*0040*/ 	.word	index@(_Z18jacobi_copy_kernelPdS_dlll)
        /*0044*/ 	.word	0x00000000


	//----- nvinfo : EIATTR_MIN_STACK_SIZE
	.align		4
.L_11:
        /*0048*/ 	.byte	0x04, 0x12
        /*004a*/ 	.short	(.L_13 - .L_12)
	.align		4
.L_12:
        /*004c*/ 	.word	index@(_Z18jacobi_copy_kernelPdS_dlll)
        /*0050*/ 	.word	0x00000000


	//----- nvinfo : EIATTR_MIN_STACK_SIZE
	.align		4
.L_13:
        /*0054*/ 	.byte	0x04, 0x12
        /*0056*/ 	.short	(.L_15 - .L_14)
	.align		4
.L_14:
        /*0058*/ 	.word	index@(_Z21jacobi_iterate_kernelPdS_dlll)
        /*005c*/ 	.word	0x00000000
.L_15:


//--------------------- .nv.compat                --------------------------
	.section	.nv.compat,"",@"SHT_CUDA_COMPAT_INFO"
	.align	4
        /*0000*/ 	.byte	0x02, 0x09, 0x00, 0x00, 0x02, 0x02, 0x01, 0x00, 0x02, 0x05, 0x05, 0x00, 0x03, 0x07, 0x01, 0x01
        /*0010*/ 	.byte	0x02, 0x03, 0x00, 0x00, 0x02, 0x06, 0x01, 0x00, 0x04, 0x0b, 0x08, 0x00, 0x01, 0x00, 0x00, 0x00
        /*0020*/ 	.byte	0x00, 0x00, 0x00, 0x00


//--------------------- .nv.info._Z18jacobi_copy_kernelPdS_dlll --------------------------
	.section	.nv.info._Z18jacobi_copy_kernelPdS_dlll,"",@"SHT_CUDA_INFO"
	.sectionflags	@""
	.align	4


	//----- nvinfo : EIATTR_CUDA_API_VERSION
	.align		4
        /*0000*/ 	.byte	0x04, 0x37
        /*0002*/ 	.short	(.L_17 - .L_16)
.L_16:
        /*0004*/ 	.word	0x00000082


	//----- nvinfo : EIATTR_KPARAM_INFO
	.align		4
.L_17:
        /*0008*/ 	.byte	0x04, 0x17
        /*000a*/ 	.short	(.L_19 - .L_18)
.L_18:
        /*000c*/ 	.word	0x00000000
        /*0010*/ 	.short	0x0005
        /*0012*/ 	.short	0x0028
        /*0014*/ 	.byte	0x00, 0xf0, 0x21, 0x00


	//----- nvinfo : EIATTR_KPARAM_INFO
	.align		4
.L_19:
        /*0018*/ 	.byte	0x04, 0x17
        /*001a*/ 	.short	(.L_21 - .L_20)
.L_20:
        /*001c*/ 	.word	0x00000000
        /*0020*/ 	.short	0x0004
        /*0022*/ 	.short	0x0020
        /*0024*/ 	.byte	0x00, 0xf0, 0x21, 0x00


	//----- nvinfo : EIATTR_KPARAM_INFO
	.align		4
.L_21:
        /*0028*/ 	.byte	0x04, 0x17
        /*002a*/ 	.short	(.L_23 - .L_22)
.L_22:
        /*002c*/ 	.word	0x00000000
        /*0030*/ 	.short	0x0003
        /*0032*/ 	.short	0x0018
        /*0034*/ 	.byte	0x00, 0xf0, 0x21, 0x00


	//----- nvinfo : EIATTR_KPARAM_INFO
	.align		4
.L_23:
        /*0038*/ 	.byte	0x04, 0x17
        /*003a*/ 	.short	(.L_25 - .L_24)
.L_24:
        /*003c*/ 	.word	0x00000000
        /*0040*/ 	.short	0x0002
        /*0042*/ 	.short	0x0010
        /*0044*/ 	.byte	0x00, 0xf0, 0x21, 0x00


	//----- nvinfo : EIATTR_KPARAM_INFO
	.align		4
.L_25:
        /*0048*/ 	.byte	0x04, 0x17
        /*004a*/ 	.short	(.L_27 - .L_26)
.L_26:
        /*004c*/ 	.word	0x00000000
        /*0050*/ 	.short	0x0001
        /*0052*/ 	.short	0x0008
        /*0054*/ 	.byte	0x00, 0xf5, 0x21, 0x00


	//----- nvinfo : EIATTR_KPARAM_INFO
	.align		4
.L_27:
        /*0058*/ 	.byte	0x04, 0x17
        /*005a*/ 	.short	(.L_29 - .L_28)
.L_28:
        /*005c*/ 	.word	0x00000000
        /*0060*/ 	.short	0x0000
        /*0062*/ 	.short	0x0000
        /*0064*/ 	.byte	0x00, 0xf5, 0x21, 0x00


	//----- nvinfo : EIATTR_SPARSE_MMA_MASK
	.align		4
.L_29:
        /*0068*/ 	.byte	0x03, 0x50
        /*006a*/ 	.short	0x0000


	//----- nvinfo : EIATTR_MAXREG_COUNT
	.align		4
        /*006c*/ 	.byte	0x03, 0x1b
        /*006e*/ 	.short	0x00ff


	//----- nvinfo : EIATTR_MERCURY_ISA_VERSION
	.align		4
        /*0070*/ 	.byte	0x03, 0x5f
        /*0072*/ 	.short	0x0101


	//----- nvinfo : EIATTR_VRC_CTA_INIT_COUNT
	.align		4
        /*0074*/ 	.byte	0x02, 0x4a
	.zero		1
	.zero		1


	//----- nvinfo : EIATTR_EXIT_INSTR_OFFSETS
	.align		4
        /*0078*/ 	.byte	0x04, 0x1c
        /*007a*/ 	.short	(.L_31 - .L_30)


	//   ....[0]....
.L_30:
        /*007c*/ 	.word	0x00000340


	//   ....[1]....
        /*0080*/ 	.word	0x00000460


	//----- nvinfo : EIATTR_CRS_STACK_SIZE
	.align		4
.L_31:
        /*0084*/ 	.byte	0x04, 0x1e
        /*0086*/ 	.short	(.L_33 - .L_32)
.L_32:
        /*0088*/ 	.word	0x00000000


	//----- nvinfo : EIATTR_CBANK_PARAM_SIZE
	.align		4
.L_33:
        /*008c*/ 	.byte	0x03, 0x19
        /*008e*/ 	.short	0x0030


	//----- nvinfo : EIATTR_PARAM_CBANK
	.align		4
        /*0090*/ 	.byte	0x04, 0x0a
        /*0092*/ 	.short	(.L_35 - .L_34)
	.align		4
.L_34:
        /*0094*/ 	.word	index@(.nv.constant0._Z18jacobi_copy_kernelPdS_dlll)
        /*0098*/ 	.short	0x0380
        /*009a*/ 	.short	0x0030


	//----- nvinfo : EIATTR_SW_WAR
	.align		4
.L_35:
        /*009c*/ 	.byte	0x04, 0x36
        /*009e*/ 	.short	(.L_37 - .L_36)
.L_36:
        /*00a0*/ 	.word	0x00000008
.L_37:


//--------------------- .nv.info._Z21jacobi_iterate_kernelPdS_dlll --------------------------
	.section	.nv.info._Z21jacobi_iterate_kernelPdS_dlll,"",@"SHT_CUDA_INFO"
	.sectionflags	@""
	.align	4


	//----- nvinfo : EIATTR_CUDA_API_VERSION
	.align		4
        /*0000*/ 	.byte	0x04, 0x37
        /*0002*/ 	.short	(.L_39 - .L_38)
.L_38:
        /*0004*/ 	.word	0x00000082


	//----- nvinfo : EIATTR_KPARAM_INFO
	.align		4
.L_39:
        /*0008*/ 	.byte	0x04, 0x17
        /*000a*/ 	.short	(.L_41 - .L_40)
.L_40:
        /*000c*/ 	.word	0x00000000
        /*0010*/ 	.short	0x0005
        /*0012*/ 	.short	0x0028
        /*0014*/ 	.byte	0x00, 0xf0, 0x21, 0x00


	//----- nvinfo : EIATTR_KPARAM_INFO
	.align		4
.L_41:
        /*0018*/ 	.byte	0x04, 0x17
        /*001a*/ 	.short	(.L_43 - .L_42)
.L_42:
        /*001c*/ 	.word	0x00000000
        /*0020*/ 	.short	0x0004
        /*0022*/ 	.short	0x0020
        /*0024*/ 	.byte	0x00, 0xf0, 0x21, 0x00


	//----- nvinfo : EIATTR_KPARAM_INFO
	.align		4
.L_43:
        /*0028*/ 	.byte	0x04, 0x17
        /*002a*/ 	.short	(.L_45 - .L_44)
.L_44:
        /*002c*/ 	.word	0x00000000
        /*0030*/ 	.short	0x0003
        /*0032*/ 	.short	0x0018
        /*0034*/ 	.byte	0x00, 0xf0, 0x21, 0x00


	//----- nvinfo : EIATTR_KPARAM_INFO
	.align		4
.L_45:
        /*0038*/ 	.byte	0x04, 0x17
        /*003a*/ 	.short	(.L_47 - .L_46)
.L_46:
        /*003c*/ 	.word	0x00000000
        /*0040*/ 	.short	0x0002
        /*0042*/ 	.short	0x0010
        /*0044*/ 	.byte	0x00, 0xf0, 0x21, 0x00


	//----- nvinfo : EIATTR_KPARAM_INFO
	.align		4
.L_47:
        /*0048*/ 	.byte	0x04, 0x17
        /*004a*/ 	.short	(.L_49 - .L_48)
.L_48:
        /*004c*/ 	.word	0x00000000
        /*0050*/ 	.short	0x0001
        /*0052*/ 	.short	0x0008
        /*0054*/ 	.byte	0x00, 0xf5, 0x21, 0x00


	//----- nvinfo : EIATTR_KPARAM_INFO
	.align		4
.L_49:
        /*0058*/ 	.byte	0x04, 0x17
        /*005a*/ 	.short	(.L_51 - .L_50)
.L_50:
        /*005c*/ 	.word	0x00000000
        /*0060*/ 	.short	0x0000
        /*0062*/ 	.short	0x0000
        /*0064*/ 	.byte	0x00, 0xf5, 0x21, 0x00


	//----- nvinfo : EIATTR_SPARSE_MMA_MASK
	.align		4
.L_51:
        /*0068*/ 	.byte	0x03, 0x50
        /*006a*/ 	.short	0x0000


	//----- nvinfo : EIATTR_MAXREG_COUNT
	.align		4
        /*006c*/ 	.byte	0x03, 0x1b
        /*006e*/ 	.short	0x00ff


	//----- nvinfo : EIATTR_MERCURY_ISA_VERSION
	.align		4
        /*0070*/ 	.byte	0x03, 0x5f
        /*0072*/ 	.short	0x0101


	//----- nvinfo : EIATTR_VRC_CTA_INIT_COUNT
	.align		4
        /*0074*/ 	.byte	0x02, 0x4a
	.zero		1
	.zero		1


	//----- nvinfo : EIATTR_EXIT_INSTR_OFFSETS
	.align		4
        /*0078*/ 	.byte	0x04, 0x1c
        /*007a*/ 	.short	(.L_53 - .L_52)


	//   ....[0]....
.L_52:
        /*007c*/ 	.word	0x00000320


	//   ....[1]....
        /*0080*/ 	.word	0x00000530


	//----- nvinfo : EIATTR_CRS_STACK_SIZE
	.align		4
.L_53:
        /*0084*/ 	.byte	0x04, 0x1e
        /*0086*/ 	.short	(.L_55 - .L_54)
.L_54:
        /*0088*/ 	.word	0x00000000


	//----- nvinfo : EIATTR_CBANK_PARAM_SIZE
	.align		4
.L_55:
        /*008c*/ 	.byte	0x03, 0x19
        /*008e*/ 	.short	0x0030


	//----- nvinfo : EIATTR_PARAM_CBANK
	.align		4
        /*0090*/ 	.byte	0x04, 0x0a
        /*0092*/ 	.short	(.L_57 - .L_56)
	.align		4
.L_56:
        /*0094*/ 	.word	index@(.nv.constant0._Z21jacobi_iterate_kernelPdS_dlll)
        /*0098*/ 	.short	0x0380
        /*009a*/ 	.short	0x0030


	//----- nvinfo : EIATTR_SW_WAR
	.align		4
.L_57:
        /*009c*/ 	.byte	0x04, 0x36
        /*009e*/ 	.short	(.L_59 - .L_58)
.L_58:
        /*00a0*/ 	.word	0x00000008
.L_59:


//--------------------- .nv.callgraph             --------------------------
	.section	.nv.callgraph,"",@"SHT_CUDA_CALLGRAPH"
	.align	4
	.sectionentsize	8
	.align		4
        /*0000*/ 	.word	0x00000000
	.align		4
        /*0004*/ 	.word	0xffffffff
	.align		4
        /*0008*/ 	.word	0x00000000
	.align		4
        /*000c*/ 	.word	0xfffffffe
	.align		4
        /*0010*/ 	.word	0x00000000
	.align		4
        /*0014*/ 	.word	0xfffffffd
	.align		4
        /*0018*/ 	.word	0x00000000
	.align		4
        /*001c*/ 	.word	0xfffffffc


//--------------------- .text._Z18jacobi_copy_kernelPdS_dlll --------------------------
	.section	.text._Z18jacobi_copy_kernelPdS_dlll,"ax",@progbits
	.align	128
        .global         _Z18jacobi_copy_kernelPdS_dlll
        .type           _Z18jacobi_copy_kernelPdS_dlll,@function
        .size           _Z18jacobi_copy_kernelPdS_dlll,(.L_x_6 - _Z18jacobi_copy_kernelPdS_dlll)
        .other          _Z18jacobi_copy_kernelPdS_dlll,@"STO_CUDA_ENTRY STV_DEFAULT"
_Z18jacobi_copy_kernelPdS_dlll:
.text._Z18jacobi_copy_kernelPdS_dlll:
[----:B------:R-:W-:Y:S01]  /*0000*/  LDC R1, c[0x0][0x37c] ;  /* 0x0000df00ff017b82 */ /* 0x000fe20000000800 */
[----:B------:R-:W0:Y:S01]  /*0010*/  S2R R3, SR_TID.X ;  /* 0x0000000000037919 */ /* 0x000e220000002100 */
[----:B------:R-:W1:Y:S06]  /*0020*/  LDCU UR9, c[0x0][0x39c] ;  /* 0x00007380ff0977ac */ /* 0x000e6c0008000800 */
[----:B------:R-:W0:Y:S08]  /*0030*/  S2UR UR4, SR_CTAID.X ;  /* 0x00000000000479c3 */ /* 0x000e300000002500 */
[----:B------:R-:W0:Y:S01]  /*0040*/  LDC R2, c[0x0][0x360] ;  /* 0x0000d800ff027b82 */ /* 0x000e220000000800 */
[----:B-1----:R-:W-:Y:S01]  /*0050*/  UISETP.NE.U32.AND UP0, UPT, UR9, URZ, UPT ;  /* 0x000000ff0900728c */ /* 0x002fe2000bf05070 */
[----:B0-----:R-:W-:-:S08]  /*0060*/  IMAD R2, R2, UR4, R3 ;  /* 0x0000000402027c24 */ /* 0x001fd0000f8e0203 */
[----:B------:R-:W-:Y:S05]  /*0070*/  BRA.U UP0, `(.L_x_0) ;  /* 0x0000000100607547 */ /* 0x000fea000b800000 */
[----:B------:R-:W0:Y:S01]  /*0080*/  LDCU UR8, c[0x0][0x398] ;  /* 0x00007300ff0877ac */ /* 0x000e220008000800 */
[----:B------:R-:W-:Y:S01]  /*0090*/  MOV R11, RZ ;  /* 0x000000ff000b7202 */ /* 0x000fe20000000f00 */
[----:B0-----:R-:W0:Y:S01]  /*00a0*/  I2F.U32.RP R0, UR8 ;  /* 0x0000000800007d06 */ /* 0x001e220008209000 */
[----:B------:R-:W-:-:S07]  /*00b0*/  ISETP.NE.U32.AND P2, PT, RZ, UR8, PT ;  /* 0x00000008ff007c0c */ /* 0x000fce000bf45070 */
[----:B0-----:R-:W0:Y:S02]  /*00c0*/  MUFU.RCP R0, R0 ;  /* 0x0000000000007308 */ /* 0x001e240000001000 */
[----:B0-----:R-:W-:-:S06]  /*00d0*/  VIADD R4, R0, 0xffffffe ;  /* 0x0ffffffe00047836 */ /* 0x001fcc0000000000 */
[----:B------:R0:W1:Y:S02]  /*00e0*/  F2I.FTZ.U32.TRUNC.NTZ R5, R4 ;  /* 0x0000000400057305 */ /* 0x000064000021f000 */
[----:B0-----:R-:W-:Y:S02]  /*00f0*/  HFMA2 R4, -RZ, RZ, 0, 0 ;  /* 0x00000000ff047431 */ /* 0x001fe400000001ff */
[----:B-1----:R-:W-:-:S04]  /*0100*/  IMAD R6, R5, UR8, RZ ;  /* 0x0000000805067c24 */ /* 0x002fc8000f8e02ff */
[----:B------:R-:W-:-:S04]  /*0110*/  IMAD.MOV R7, RZ, RZ, -R6 ;  /* 0x000000ffff077224 */ /* 0x000fc800078e0a06 */
[----:B------:R-:W-:-:S06]  /*0120*/  IMAD.HI.U32 R5, R5, R7, R4 ;  /* 0x0000000705057227 */ /* 0x000fcc00078e0004 */
[----:B------:R-:W-:-:S04]  /*0130*/  IMAD.HI.U32 R4, R5, R2, RZ ;  /* 0x0000000205047227 */ /* 0x000fc800078e00ff */
[----:B------:R-:W-:-:S04]  /*0140*/  IMAD.MOV R5, RZ, RZ, -R4 ;  /* 0x000000ffff057224 */ /* 0x000fc800078e0a04 */
[----:B------:R-:W-:-:S05]  /*0150*/  IMAD R5, R5, UR8, R2 ;  /* 0x0000000805057c24 */ /* 0x000fca000f8e0202 */
[----:B------:R-:W-:-:S13]  /*0160*/  ISETP.GE.U32.AND P0, PT, R5, UR8, PT ;  /* 0x0000000805007c0c */ /* 0x000fda000bf06070 */
[----:B------:R-:W-:Y:S01]  /*0170*/  @P0 VIADD R5, R5, -UR8 ;  /* 0x8000000805050c36 */ /* 0x000fe20008000000 */
[----:B------:R-:W-:-:S04]  /*0180*/  @P0 IADD3 R4, PT, PT, R4, 0x1, RZ ;  /* 0x0000000104040810 */ /* 0x000fc80007ffe0ff */
[----:B------:R-:W-:Y:S01]  /*0190*/  ISETP.GE.U32.AND P1, PT, R5, UR8, PT ;  /* 0x0000000805007c0c */ /* 0x000fe2000bf26070 */
[----:B------:R-:W-:-:S12]  /*01a0*/  IMAD.MOV.U32 R5, RZ, RZ, RZ ;  /* 0x000000ffff057224 */ /* 0x000fd800078e00ff */
[----:B------:R-:W-:Y:S01]  /*01b0*/  @P1 VIADD R4, R4, 0x1 ;  /* 0x0000000104041836 */ /* 0x000fe20000000000 */
[----:B------:R-:W-:-:S05]  /*01c0*/  @!P2 LOP3.LUT R4, RZ, UR8, RZ, 0x33, !PT ;  /* 0x00000008ff04ac12 */ /* 0x000fca000f8e33ff */
[----:B------:R-:W-:-:S04]  /*01d0*/  IMAD.MOV R9, RZ, RZ, -R4 ;  /* 0x000000ffff097224 */ /* 0x000fc800078e0a04 */
[----:B------:R-:W-:Y:S01]  /*01e0*/  IMAD R9, R9, UR8, R2 ;  /* 0x0000000809097c24 */ /* 0x000fe2000f8e0202 */
[----:B------:R-:W-:Y:S06]  /*01f0*/  BRA `(.L_x_1) ;  /* 0x0000000000347947 */ /* 0x000fec0003800000 */
.L_x_0:
[----:B------:R-:W-:-:S07]  /*0200*/  MOV R0, 0x220 ;  /* 0x0000022000007802 */ /* 0x000fce0000000f00 */
[----:B------:R-:W-:Y:S05]  /*0210*/  CALL.REL.NOINC `($__internal_0_$__cuda_sm20_div_s64) ;  /* 0x0000000000947944 */ /* 0x000fea0003c00000 */
[----:B------:R-:W0:Y:S01]  /*0220*/  LDCU.64 UR8, c[0x0][0x398] ;  /* 0x00007300ff0877ac */ /* 0x000e220008000a00 */
[----:B------:R-:W-:Y:S01]  /*0230*/  IADD3 R11, P0, PT, RZ, -R6, RZ ;  /* 0x80000006ff0b7210 */ /* 0x000fe20007f1e0ff */
[----:B------:R-:W-:-:S04]  /*0240*/  HFMA2 R3, -RZ, RZ, 0, 0 ;  /* 0x00000000ff037431 */ /* 0x000fc800000001ff */
[----:B------:R-:W-:-:S04]  /*0250*/  IMAD.X R0, RZ, RZ, ~R7, P0 ;  /* 0x000000ffff007224 */ /* 0x000fc800000e0e07 */
[----:B0-----:R-:W-:Y:S02]  /*0260*/  IMAD R0, R0, UR8, RZ ;  /* 0x0000000800007c24 */ /* 0x001fe4000f8e02ff */
[----:B------:R-:W-:-:S04]  /*0270*/  IMAD.WIDE.U32 R4, R11, UR8, R2 ;  /* 0x000000080b047c25 */ /* 0x000fc8000f8e0002 */
[----:B------:R-:W-:Y:S02]  /*0280*/  IMAD R11, R11, UR9, R0 ;  /* 0x000000090b0b7c24 */ /* 0x000fe4000f8e0200 */
[----:B------:R-:W-:Y:S01]  /*0290*/  IMAD.MOV.U32 R9, RZ, RZ, R4 ;  /* 0x000000ffff097224 */ /* 0x000fe200078e0004 */
[----:B------:R-:W-:Y:S01]  /*02a0*/  MOV R4, R6 ;  /* 0x0000000600047202 */ /* 0x000fe20000000f00 */
[----:B------:R-:W-:Y:S02]  /*02b0*/  IMAD.IADD R11, R5, 0x1, R11 ;  /* 0x00000001050b7824 */ /* 0x000fe400078e020b */
[----:B------:R-:W-:-:S07]  /*02c0*/  IMAD.MOV.U32 R5, RZ, RZ, R7 ;  /* 0x000000ffff057224 */ /* 0x000fce00078e0007 */
.L_x_1:
[----:B------:R-:W-:Y:S02]  /*02d0*/  UIMAD UR4, UR9, UR8, URZ ;  /* 0x00000008090472a4 */ /* 0x000fe4000f8e02ff */
[----:B------:R-:W-:Y:S02]  /*02e0*/  UIMAD.WIDE.U32 UR6, UR8, UR8, URZ ;  /* 0x00000008080672a5 */ /* 0x000fe4000f8e00ff */
[----:B------:R-:W-:-:S04]  /*02f0*/  UIMAD UR4, UR9, UR8, UR4 ;  /* 0x00000008090472a4 */ /* 0x000fc8000f8e0204 */
[----:B------:R-:W-:Y:S01]  /*0300*/  UIADD3 UR4, UPT, UPT, UR7, UR4, URZ ;  /* 0x0000000407047290 */ /* 0x000fe2000fffe0ff */
[----:B------:R-:W-:-:S05]  /*0310*/  ISETP.LT.U32.AND P0, PT, R2, UR6, PT ;  /* 0x0000000602007c0c */ /* 0x000fca000bf01070 */
[----:B------:R-:W-:-:S05]  /*0320*/  IMAD.U32 R0, RZ, RZ, UR4 ;  /* 0x00000004ff007e24 */ /* 0x000fca000f8e00ff */
[----:B------:R-:W-:-:S13]  /*0330*/  ISETP.GT.U32.AND.EX P0, PT, R0, RZ, PT, P0 ;  /* 0x000000ff0000720c */ /* 0x000fda0003f04100 */
[----:B------:R-:W-:Y:S05]  /*0340*/  @!P0 EXIT ;  /* 0x000000000000894d */ /* 0x000fea0003800000 */
[----:B------:R-:W0:Y:S01]  /*0350*/  LDC.64 R2, c[0x0][0x3a0] ;  /* 0x0000e800ff027b82 */ /* 0x000e220000000a00 */
[----:B------:R-:W1:Y:S01]  /*0360*/  LDCU.64 UR4, c[0x0][0x3a0] ;  /* 0x00007400ff0477ac */ /* 0x000e620008000a00 */
[----:B------:R-:W2:Y:S01]  /*0370*/  LDCU.128 UR8, c[0x0][0x380] ;  /* 0x00007000ff0877ac */ /* 0x000ea20008000c00 */
[----:B-1----:R-:W-:-:S04]  /*0380*/  IMAD R5, R5, UR4, RZ ;  /* 0x0000000405057c24 */ /* 0x002fc8000f8e02ff */
[C---:B------:R-:W-:Y:S02]  /*0390*/  IMAD R5, R4.reuse, UR5, R5 ;  /* 0x0000000504057c24 */ /* 0x040fe4000f8e0205 */
[----:B0-----:R-:W-:Y:S01]  /*03a0*/  IMAD.WIDE.U32 R2, R4, UR4, R2 ;  /* 0x0000000404027c25 */ /* 0x001fe2000f8e0002 */
[----:B------:R-:W0:Y:S02]  /*03b0*/  LDCU.64 UR4, c[0x0][0x358] ;  /* 0x00006b00ff0477ac */ /* 0x000e240008000a00 */
[----:B------:R-:W-:-:S04]  /*03c0*/  IADD3 R0, P0, PT, R9, R2, RZ ;  /* 0x0000000209007210 */ /* 0x000fc80007f1e0ff */
[----:B------:R-:W-:Y:S02]  /*03d0*/  IADD3.X R3, PT, PT, R11, R3, R5, P0, !PT ;  /* 0x000000030b037210 */ /* 0x000fe400007fe405 */
[C---:B------:R-:W-:Y:S02]  /*03e0*/  SHF.L.U32 R4, R0.reuse, 0x3, RZ ;  /* 0x0000000300047819 */ /* 0x040fe400000006ff */
[----:B------:R-:W-:Y:S02]  /*03f0*/  SHF.L.U64.HI R0, R0, 0x3, R3 ;  /* 0x0000000300007819 */ /* 0x000fe40000010203 */
[----:B--2---:R-:W-:-:S04]  /*0400*/  IADD3 R2, P0, PT, R4, UR8, RZ ;  /* 0x0000000804027c10 */ /* 0x004fc8000ff1e0ff */
[----:B------:R-:W-:-:S06]  /*0410*/  IADD3.X R3, PT, PT, R0, UR9, RZ, P0, !PT ;  /* 0x0000000900037c10 */ /* 0x000fcc00087fe4ff */
[----:B0-----:R-:W2:Y:S01]  /*0420*/  LDG.E.64 R2, desc[UR4][R2.64+0x8] ;  /* 0x0000080402027981 */ /* 0x001ea2000c1e1b00 */
[----:B------:R-:W-:-:S04]  /*0430*/  IADD3 R4, P0, PT, R4, UR10, RZ ;  /* 0x0000000a04047c10 */ /* 0x000fc8000ff1e0ff */
[----:B------:R-:W-:-:S05]  /*0440*/  IADD3.X R5, PT, PT, R0, UR11, RZ, P0, !PT ;  /* 0x0000000b00057c10 */ /* 0x000fca00087fe4ff */
[----:B--2---:R-:W-:Y:S01]  /*0450*/  STG.E.64 desc[UR4][R4.64+0x8], R2 ;  /* 0x0000080204007986 */ /* 0x004fe2000c101b04 */
[----:B------:R-:W-:Y:S05]  /*0460*/  EXIT ;  /* 0x000000000000794d */ /* 0x000fea0003800000 */
        .weak           $__internal_0_$__cuda_sm20_div_s64
        .type           $__internal_0_$__cuda_sm20_div_s64,@function
        .size           $__internal_0_$__cuda_sm20_div_s64,(.L_x_6 - $__internal_0_$__cuda_sm20_div_s64)
$__internal_0_$__cuda_sm20_div_s64:
[----:B------:R-:W0:Y:S02]  /*0470*/  LDCU.64 UR4, c[0x0][0x398] ;  /* 0x00007300ff0477ac */ /* 0x000e240008000a00 */
[----:B0-----:R-:W-:Y:S02]  /*0480*/  IADD3 R4, P0, PT, RZ, -UR4, RZ ;  /* 0x80000004ff047c10 */ /* 0x001fe4000ff1e0ff */
[----:B------:R-:W-:-:S03]  /*0490*/  ISETP.LE.AND P1, PT, RZ, UR5, PT ;  /* 0x00000005ff007c0c */ /* 0x000fc6000bf23270 */
[----:B------:R-:W-:Y:S01]  /*04a0*/  IMAD.X R5, RZ, RZ, ~UR5, P0 ;  /* 0x80000005ff057e24 */ /* 0x000fe200080e06ff */
[----:B------:R-:W-:-:S04]  /*04b0*/  SEL R4, R4, UR4, !P1 ;  /* 0x0000000404047c07 */ /* 0x000fc8000c800000 */
[----:B------:R-:W-:-:S04]  /*04c0*/  SEL R5, R5, UR5, !P1 ;  /* 0x0000000505057c07 */ /* 0x000fc8000c800000 */
[----:B------:R-:W0:Y:S08]  /*04d0*/  I2F.U64.RP R10, R4 ;  /* 0x00000004000a7312 */ /* 0x000e300000309000 */
[----:B0-----:R-:W0:Y:S02]  /*04e0*/  MUFU.RCP R10, R10 ;  /* 0x0000000a000a7308 */ /* 0x001e240000001000 */
[----:B0-----:R-:W-:-:S06]  /*04f0*/  VIADD R6, R10, 0x1ffffffe ;  /* 0x1ffffffe0a067836 */ /* 0x001fcc0000000000 */
[----:B------:R-:W0:Y:S02]  /*0500*/  F2I.U64.TRUNC R6, R6 ;  /* 0x0000000600067311 */ /* 0x000e24000020d800 */
[----:B0-----:R-:W-:-:S04]  /*0510*/  IMAD.WIDE.U32 R8, R6, R4, RZ ;  /* 0x0000000406087225 */ /* 0x001fc800078e00ff */
[----:B------:R-:W-:Y:S01]  /*0520*/  IMAD R9, R6, R5, R9 ;  /* 0x0000000506097224 */ /* 0x000fe200078e0209 */
[----:B------:R-:W-:-:S03]  /*0530*/  IADD3 R11, P0, PT, RZ, -R8, RZ ;  /* 0x80000008ff0b7210 */ /* 0x000fc60007f1e0ff */
[----:B------:R-:W-:Y:S02]  /*0540*/  IMAD R9, R7, R4, R9 ;  /* 0x0000000407097224 */ /* 0x000fe400078e0209 */
[----:B------:R-:W-:-:S03]  /*0550*/  IMAD.HI.U32 R8, R6, R11, RZ ;  /* 0x0000000b06087227 */ /* 0x000fc600078e00ff */
[----:B------:R-:W-:Y:S01]  /*0560*/  IADD3.X R13, PT, PT, RZ, ~R9, RZ, P0, !PT ;  /* 0x80000009ff0d7210 */ /* 0x000fe200007fe4ff */
[----:B------:R-:W-:-:S04]  /*0570*/  IMAD.MOV.U32 R9, RZ, RZ, R6 ;  /* 0x000000ffff097224 */ /* 0x000fc800078e0006 */
[----:B------:R-:W-:-:S04]  /*0580*/  IMAD.WIDE.U32 R8, P0, R6, R13, R8 ;  /* 0x0000000d06087225 */ /* 0x000fc80007800008 */
[C---:B------:R-:W-:Y:S02]  /*0590*/  IMAD R15, R7.reuse, R13, RZ ;  /* 0x0000000d070f7224 */ /* 0x040fe400078e02ff */
[----:B------:R-:W-:-:S04]  /*05a0*/  IMAD.HI.U32 R8, P2, R7, R11, R8 ;  /* 0x0000000b07087227 */ /* 0x000fc80007840008 */
[----:B------:R-:W-:Y:S01]  /*05b0*/  IMAD.HI.U32 R13, R7, R13, RZ ;  /* 0x0000000d070d7227 */ /* 0x000fe200078e00ff */
[----:B------:R-:W-:-:S03]  /*05c0*/  IADD3 R9, P3, PT, R15, R8, RZ ;  /* 0x000000080f097210 */ /* 0x000fc60007f7e0ff */
[----:B------:R-:W-:Y:S02]  /*05d0*/  IMAD.X R8, R13, 0x1, R7, P0 ;  /* 0x000000010d087824 */ /* 0x000fe400000e0607 */
[----:B------:R-:W-:-:S03]  /*05e0*/  IMAD.WIDE.U32 R6, R9, R4, RZ ;  /* 0x0000000409067225 */ /* 0x000fc600078e00ff */
[----:B------:R-:W-:Y:S01]  /*05f0*/  IADD3.X R11, PT, PT, RZ, RZ, R8, P3, P2 ;  /* 0x000000ffff0b7210 */ /* 0x000fe20001fe4408 */
[----:B------:R-:W-:Y:S01]  /*0600*/  IMAD R7, R9, R5, R7 ;  /* 0x0000000509077224 */ /* 0x000fe200078e0207 */
[----:B------:R-:W-:-:S03]  /*0610*/  IADD3 R13, P0, PT, RZ, -R6, RZ ;  /* 0x80000006ff0d7210 */ /* 0x000fc60007f1e0ff */
[----:B------:R-:W-:Y:S02]  /*0620*/  IMAD R7, R11, R4, R7 ;  /* 0x000000040b077224 */ /* 0x000fe400078e0207 */
[----:B------:R-:W-:-:S03]  /*0630*/  IMAD.HI.U32 R8, R9, R13, RZ ;  /* 0x0000000d09087227 */ /* 0x000fc600078e00ff */
[----:B------:R-:W-:Y:S01]  /*0640*/  IADD3.X R6, PT, PT, RZ, ~R7, RZ, P0, !PT ;  /* 0x80000007ff067210 */ /* 0x000fe200007fe4ff */
[----:B------:R-:W-:-:S04]  /*0650*/  IMAD.MOV.U32 R7, RZ, RZ, RZ ;  /* 0x000000ffff077224 */ /* 0x000fc800078e00ff */
[----:B------:R-:W-:-:S04]  /*0660*/  IMAD.WIDE.U32 R8, P0, R9, R6, R8 ;  /* 0x0000000609087225 */ /* 0x000fc80007800008 */
[C---:B------:R-:W-:Y:S02]  /*0670*/  IMAD R10, R11.reuse, R6, RZ ;  /* 0x000000060b0a7224 */ /* 0x040fe400078e02ff */
[----:B------:R-:W-:-:S04]  /*0680*/  IMAD.HI.U32 R9, P2, R11, R13, R8 ;  /* 0x0000000d0b097227 */ /* 0x000fc80007840008 */
[----:B------:R-:W-:Y:S01]  /*0690*/  IMAD.HI.U32 R8, R11, R6, RZ ;  /* 0x000000060b087227 */ /* 0x000fe200078e00ff */
[----:B------:R-:W-:-:S03]  /*06a0*/  IADD3 R9, P3, PT, R10, R9, RZ ;  /* 0x000000090a097210 */ /* 0x000fc60007f7e0ff */
[----:B------:R-:W-:Y:S02]  /*06b0*/  IMAD.X R11, R8, 0x1, R11, P0 ;  /* 0x00000001080b7824 */ /* 0x000fe400000e060b */
[----:B------:R-:W-:-:S03]  /*06c0*/  IMAD.HI.U32 R6, R9, R2, RZ ;  /* 0x0000000209067227 */ /* 0x000fc600078e00ff */
[----:B------:R-:W-:Y:S01]  /*06d0*/  IADD3.X R11, PT, PT, RZ, RZ, R11, P3, P2 ;  /* 0x000000ffff0b7210 */ /* 0x000fe20001fe440b */
[----:B------:R-:W-:-:S04]  /*06e0*/  IMAD.WIDE.U32 R6, RZ, R9, R6 ;  /* 0x00000009ff067225 */ /* 0x000fc800078e0006 */
[----:B------:R-:W-:-:S05]  /*06f0*/  IMAD.HI.U32 R6, P0, R11, R2, R6 ;  /* 0x000000020b067227 */ /* 0x000fca0007800006 */
[----:B------:R-:W-:Y:S02]  /*0700*/  IADD3 R9, P2, PT, RZ, R6, RZ ;  /* 0x00000006ff097210 */ /* 0x000fe40007f5e0ff */
[----:B------:R-:W-:-:S03]  /*0710*/  IADD3.X R8, PT, PT, RZ, RZ, RZ, P0, !PT ;  /* 0x000000ffff087210 */ /* 0x000fc600007fe4ff */
[----:B------:R-:W-:-:S04]  /*0720*/  IMAD.WIDE.U32 R6, R9, R4, RZ ;  /* 0x0000000409067225 */ /* 0x000fc800078e00ff */
[----:B------:R-:W-:Y:S01]  /*0730*/  IMAD.X R11, RZ, RZ, R8, P2 ;  /* 0x000000ffff0b7224 */ /* 0x000fe200010e0608 */
[----:B------:R-:W-:Y:S01]  /*0740*/  IADD3 R15, P2, PT, -R6, R2, RZ ;  /* 0x00000002060f7210 */ /* 0x000fe20007f5e1ff */
[C---:B------:R-:W-:Y:S01]  /*0750*/  IMAD R7, R9.reuse, R5, R7 ;  /* 0x0000000509077224 */ /* 0x040fe200078e0207 */
[----:B------:R-:W-:Y:S02]  /*0760*/  IADD3 R6, P3, PT, R9, 0x1, RZ ;  /* 0x0000000109067810 */ /* 0x000fe40007f7e0ff */
[-C--:B------:R-:W-:Y:S01]  /*0770*/  ISETP.GE.U32.AND P0, PT, R15, R4.reuse, PT ;  /* 0x000000040f00720c */ /* 0x080fe20003f06070 */
[-C--:B------:R-:W-:Y:S02]  /*0780*/  IMAD R7, R11, R4.reuse, R7 ;  /* 0x000000040b077224 */ /* 0x080fe400078e0207 */
[----:B------:R-:W-:Y:S02]  /*0790*/  IMAD.X R8, RZ, RZ, R11, P3 ;  /* 0x000000ffff087224 */ /* 0x000fe400018e060b */
[----:B------:R-:W-:Y:S01]  /*07a0*/  IMAD.X R17, RZ, RZ, ~R7, P2 ;  /* 0x000000ffff117224 */ /* 0x000fe200010e0e07 */
[----:B------:R-:W-:-:S04]  /*07b0*/  IADD3 R7, P2, PT, R15, -R4, RZ ;  /* 0x800000040f077210 */ /* 0x000fc80007f5e0ff */
[CC--:B------:R-:W-:Y:S02]  /*07c0*/  ISETP.GE.U32.AND.EX P0, PT, R17.reuse, R5.reuse, PT, P0 ;  /* 0x000000051100720c */ /* 0x0c0fe40003f06100 */
[----:B------:R-:W-:Y:S02]  /*07d0*/  IADD3.X R13, PT, PT, R17, ~R5, RZ, P2, !PT ;  /* 0x80000005110d7210 */ /* 0x000fe400017fe4ff */
[----:B------:R-:W-:Y:S02]  /*07e0*/  SEL R7, R7, R15, P0 ;  /* 0x0000000f07077207 */ /* 0x000fe40000000000 */
[----:B------:R-:W-:Y:S02]  /*07f0*/  SEL R9, R6, R9, P0 ;  /* 0x0000000906097207 */ /* 0x000fe40000000000 */
[----:B------:R-:W-:Y:S02]  /*0800*/  SEL R13, R13, R17, P0 ;  /* 0x000000110d0d7207 */ /* 0x000fe40000000000 */
[----:B------:R-:W-:-:S02]  /*0810*/  ISETP.GE.U32.AND P2, PT, R7, R4, PT ;  /* 0x000000040700720c */ /* 0x000fc40003f46070 */
[----:B------:R-:W-:Y:S02]  /*0820*/  SEL R4, R8, R11, P0 ;  /* 0x0000000b08047207 */ /* 0x000fe40000000000 */
[----:B------:R-:W-:Y:S02]  /*0830*/  IADD3 R6, P3, PT, R9, 0x1, RZ ;  /* 0x0000000109067810 */ /* 0x000fe40007f7e0ff */
[----:B------:R-:W-:-:S03]  /*0840*/  ISETP.GE.U32.AND.EX P0, PT, R13, R5, PT, P2 ;  /* 0x000000050d00720c */ /* 0x000fc60003f06120 */
[----:B------:R-:W-:Y:S01]  /*0850*/  IMAD.X R7, RZ, RZ, R4, P3 ;  /* 0x000000ffff077224 */ /* 0x000fe200018e0604 */
[----:B------:R-:W-:-:S04]  /*0860*/  SEL R6, R6, R9, P0 ;  /* 0x0000000906067207 */ /* 0x000fc80000000000 */
[----:B------:R-:W-:Y:S02]  /*0870*/  SEL R7, R7, R4, P0 ;  /* 0x0000000407077207 */ /* 0x000fe40000000000 */
[-C--:B------:R-:W-:Y:S02]  /*0880*/  IADD3 R5, P2, PT, RZ, -R6.reuse, RZ ;  /* 0x80000006ff057210 */ /* 0x080fe40007f5e0ff */
[----:B------:R-:W-:Y:S02]  /*0890*/  ISETP.NE.U32.AND P0, PT, RZ, UR4, PT ;  /* 0x00000004ff007c0c */ /* 0x000fe4000bf05070 */
[-C--:B------:R-:W-:Y:S02]  /*08a0*/  IADD3.X R4, PT, PT, RZ, ~R7.reuse, RZ, P2, !PT ;  /* 0x80000007ff047210 */ /* 0x080fe400017fe4ff */
[----:B------:R-:W-:Y:S01]  /*08b0*/  SEL R6, R5, R6, !P1 ;  /* 0x0000000605067207 */ /* 0x000fe20004800000 */
[----:B------:R-:W-:Y:S01]  /*08c0*/  HFMA2 R5, -RZ, RZ, 0, 0 ;  /* 0x00000000ff057431 */ /* 0x000fe200000001ff */
[----:B------:R-:W-:Y:S01]  /*08d0*/  SEL R7, R4, R7, !P1 ;  /* 0x0000000704077207 */ /* 0x000fe20004800000 */
[----:B------:R-:W-:Y:S01]  /*08e0*/  IMAD.MOV.U32 R4, RZ, RZ, R0 ;  /* 0x000000ffff047224 */ /* 0x000fe200078e0000 */
[----:B------:R-:W-:-:S04]  /*08f0*/  ISETP.NE.AND.EX P0, PT, RZ, UR5, PT, P0 ;  /* 0x00000005ff007c0c */ /* 0x000fc8000bf05300 */
[----:B------:R-:W-:Y:S02]  /*0900*/  SEL R6, R6, 0xffffffff, P0 ;  /* 0xffffffff06067807 */ /* 0x000fe40000000000 */
[----:B------:R-:W-:Y:S01]  /*0910*/  SEL R7, R7, 0xffffffff, P0 ;  /* 0xffffffff07077807 */ /* 0x000fe20000000000 */
[----:B------:R-:W-:Y:S06]  /*0920*/  RET.REL.NODEC R4 `(_Z18jacobi_copy_kernelPdS_dlll) ;  /* 0xfffffff404b47950 */ /* 0x000fec0003c3ffff */
.L_x_2:
[----:B------:R-:W-:-:S00]  /*0930*/  BRA `(.L_x_2) ;  /* 0xfffffffc00fc7947 */ /* 0x000fc0000383ffff */
[----:B------:R-:W-:-:S00]  /*0940*/  NOP ;  /* 0x0000000000007918 */ /* 0x000fc00000000000 */
        /* <DEDUP_REMOVED lines=11> */
.L_x_6:


//--------------------- .text._Z21jacobi_iterate_kernelPdS_dlll --------------------------
	.section	.text._Z21jacobi_iterate_kernelPdS_dlll,"ax",@progbits
	.align	128
        .global         _Z21jacobi_iterate_kernelPdS_dlll
        .type           _Z21jacobi_iterate_kernelPdS_dlll,@function
        .size           _Z21jacobi_iterate_kernelPdS_dlll,(.L_x_7 - _Z21jacobi_iterate_kernelPdS_dlll)
        .other          _Z21jacobi_iterate_kernelPdS_dlll,@"STO_CUDA_ENTRY STV_DEFAULT"
_Z21jacobi_iterate_kernelPdS_dlll:
.text._Z21jacobi_iterate_kernelPdS_dlll:
        /* <DEDUP_REMOVED lines=9> */
[----:B------:R-:W-:Y:S02]  /*0090*/  IMAD.MOV.U32 R13, RZ, RZ, RZ ;  /* 0x000000ffff0d7224 */ /* 0x000fe400078e00ff */
[----:B------:R-:W-:Y:S01]  /*00a0*/  IMAD.MOV.U32 R9, RZ, RZ, RZ ;  /* 0x000000ffff097224 */ /* 0x000fe200078e00ff */
[----:B0-----:R-:W0:Y:S01]  /*00b0*/  I2F.U32.RP R0, UR8 ;  /* 0x0000000800007d06 */ /* 0x001e220008209000 */
[----:B------:R-:W-:-:S07]  /*00c0*/  ISETP.NE.U32.AND P2, PT, RZ, UR8, PT ;  /* 0x00000008ff007c0c */ /* 0x000fce000bf45070 */
[----:B0-----:R-:W0:Y:S02]  /*00d0*/  MUFU.RCP R0, R0 ;  /* 0x0000000000007308 */ /* 0x001e240000001000 */
[----:B0-----:R-:W-:-:S06]  /*00e0*/  VIADD R4, R0, 0xffffffe ;  /* 0x0ffffffe00047836 */ /* 0x001fcc0000000000 */
[----:B------:R0:W1:Y:S02]  /*00f0*/  F2I.FTZ.U32.TRUNC.NTZ R5, R4 ;  /* 0x0000000400057305 */ /* 0x000064000021f000 */
[----:B0-----:R-:W-:Y:S02]  /*0100*/  IMAD.MOV.U32 R4, RZ, RZ, RZ ;  /* 0x000000ffff047224 */ /* 0x001fe400078e00ff */
[----:B-1----:R-:W-:-:S04]  /*0110*/  IMAD R6, R5, UR8, RZ ;  /* 0x0000000805067c24 */ /* 0x002fc8000f8e02ff */
[----:B------:R-:W-:-:S04]  /*0120*/  IMAD.MOV R7, RZ, RZ, -R6 ;  /* 0x000000ffff077224 */ /* 0x000fc800078e0a06 */
[----:B------:R-:W-:-:S06]  /*0130*/  IMAD.HI.U32 R5, R5, R7, R4 ;  /* 0x0000000705057227 */ /* 0x000fcc00078e0004 */
[----:B------:R-:W-:-:S05]  /*0140*/  IMAD.HI.U32 R8, R5, R2, RZ ;  /* 0x0000000205087227 */ /* 0x000fca00078e00ff */
[----:B------:R-:W-:-:S05]  /*0150*/  IADD3 R5, PT, PT, -R8, RZ, RZ ;  /* 0x000000ff08057210 */ /* 0x000fca0007ffe1ff */
[----:B------:R-:W-:-:S05]  /*0160*/  IMAD R5, R5, UR8, R2 ;  /* 0x0000000805057c24 */ /* 0x000fca000f8e0202 */
[----:B------:R-:W-:-:S13]  /*0170*/  ISETP.GE.U32.AND P0, PT, R5, UR8, PT ;  /* 0x0000000805007c0c */ /* 0x000fda000bf06070 */
[----:B------:R-:W-:Y:S02]  /*0180*/  @P0 VIADD R5, R5, -UR8 ;  /* 0x8000000805050c36 */ /* 0x000fe40008000000 */
[----:B------:R-:W-:-:S03]  /*0190*/  @P0 VIADD R8, R8, 0x1 ;  /* 0x0000000108080836 */ /* 0x000fc60000000000 */
[----:B------:R-:W-:-:S13]  /*01a0*/  ISETP.GE.U32.AND P1, PT, R5, UR8, PT ;  /* 0x0000000805007c0c */ /* 0x000fda000bf26070 */
[----:B------:R-:W-:Y:S01]  /*01b0*/  @P1 VIADD R8, R8, 0x1 ;  /* 0x0000000108081836 */ /* 0x000fe20000000000 */
[----:B------:R-:W-:-:S04]  /*01c0*/  @!P2 LOP3.LUT R8, RZ, UR8, RZ, 0x33, !PT ;  /* 0x00000008ff08ac12 */ /* 0x000fc8000f8e33ff */
[----:B------:R-:W-:-:S05]  /*01d0*/  IADD3 R5, PT, PT, -R8, RZ, RZ ;  /* 0x000000ff08057210 */ /* 0x000fca0007ffe1ff */
[----:B------:R-:W-:Y:S01]  /*01e0*/  IMAD R12, R5, UR8, R2 ;  /* 0x00000008050c7c24 */ /* 0x000fe2000f8e0202 */
[----:B------:R-:W-:Y:S06]  /*01f0*/  BRA `(.L_x_4) ;  /* 0x00000000002c7947 */ /* 0x000fec0003800000 */
.L_x_3:
[----:B------:R-:W-:-:S07]  /*0200*/  MOV R0, 0x220 ;  /* 0x0000022000007802 */ /* 0x000fce0000000f00 */
[----:B------:R-:W-:Y:S05]  /*0210*/  CALL.REL.NOINC `($__internal_1_$__cuda_sm20_div_s64) ;  /* 0x0000000000c87944 */ /* 0x000fea0003c00000 */
[----:B------:R-:W0:Y:S01]  /*0220*/  LDCU.64 UR8, c[0x0][0x398] ;  /* 0x00007300ff0877ac */ /* 0x000e220008000a00 */
[----:B------:R-:W-:Y:S01]  /*0230*/  IADD3 R13, P0, PT, RZ, -R8, RZ ;  /* 0x80000008ff0d7210 */ /* 0x000fe20007f1e0ff */
[----:B------:R-:W-:-:S04]  /*0240*/  HFMA2 R3, -RZ, RZ, 0, 0 ;  /* 0x00000000ff037431 */ /* 0x000fc800000001ff */
[----:B------:R-:W-:-:S04]  /*0250*/  IMAD.X R0, RZ, RZ, ~R9, P0 ;  /* 0x000000ffff007224 */ /* 0x000fc800000e0e09 */
[----:B0-----:R-:W-:Y:S02]  /*0260*/  IMAD R0, R0, UR8, RZ ;  /* 0x0000000800007c24 */ /* 0x001fe4000f8e02ff */
[----:B------:R-:W-:-:S04]  /*0270*/  IMAD.WIDE.U32 R4, R13, UR8, R2 ;  /* 0x000000080d047c25 */ /* 0x000fc8000f8e0002 */
[----:B------:R-:W-:Y:S02]  /*0280*/  IMAD R13, R13, UR9, R0 ;  /* 0x000000090d0d7c24 */ /* 0x000fe4000f8e0200 */
[----:B------:R-:W-:Y:S02]  /*0290*/  IMAD.MOV.U32 R12, RZ, RZ, R4 ;  /* 0x000000ffff0c7224 */ /* 0x000fe400078e0004 */
[----:B------:R-:W-:-:S07]  /*02a0*/  IMAD.IADD R13, R5, 0x1, R13 ;  /* 0x00000001050d7824 */ /* 0x000fce00078e020d */
.L_x_4:
[----:B------:R-:W-:Y:S02]  /*02b0*/  UIMAD UR4, UR9, UR8, URZ ;  /* 0x00000008090472a4 */ /* 0x000fe4000f8e02ff */
[----:B------:R-:W-:Y:S02]  /*02c0*/  UIMAD.WIDE.U32 UR6, UR8, UR8, URZ ;  /* 0x00000008080672a5 */ /* 0x000fe4000f8e00ff */
[----:B------:R-:W-:-:S04]  /*02d0*/  UIMAD UR4, UR9, UR8, UR4 ;  /* 0x00000008090472a4 */ /* 0x000fc8000f8e0204 */
[----:B------:R-:W-:Y:S01]  /*02e0*/  UIADD3 UR4, UPT, UPT, UR7, UR4, URZ ;  /* 0x0000000407047290 */ /* 0x000fe2000fffe0ff */
[----:B------:R-:W-:-:S05]  /*02f0*/  ISETP.LT.U32.AND P0, PT, R2, UR6, PT ;  /* 0x0000000602007c0c */ /* 0x000fca000bf01070 */
[----:B------:R-:W-:-:S04]  /*0300*/  MOV R0, UR4 ;  /* 0x0000000400007c02 */ /* 0x000fc80008000f00 */
[----:B------:R-:W-:-:S13]  /*0310*/  ISETP.GT.U32.AND.EX P0, PT, R0, RZ, PT, P0 ;  /* 0x000000ff0000720c */ /* 0x000fda0003f04100 */
[----:B------:R-:W-:Y:S05]  /*0320*/  @!P0 EXIT ;  /* 0x000000000000894d */ /* 0x000fea0003800000 */
[----:B------:R-:W0:Y:S01]  /*0330*/  LDC.64 R4, c[0x0][0x3a0] ;  /* 0x0000e800ff047b82 */ /* 0x000e220000000a00 */
[----:B------:R-:W1:Y:S01]  /*0340*/  LDCU.64 UR4, c[0x0][0x3a0] ;  /* 0x00007400ff0477ac */ /* 0x000e620008000a00 */
[----:B------:R-:W2:Y:S01]  /*0350*/  LDCU.128 UR8, c[0x0][0x380] ;  /* 0x00007000ff0877ac */ /* 0x000ea20008000c00 */
[----:B------:R-:W3:Y:S01]  /*0360*/  LDCU.64 UR6, c[0x0][0x390] ;  /* 0x00007200ff0677ac */ /* 0x000ee20008000a00 */
[-C--:B0-----:R-:W-:Y:S02]  /*0370*/  IMAD R0, R9, R4.reuse, RZ ;  /* 0x0000000409007224 */ /* 0x081fe400078e02ff */
[C---:B-1----:R-:W-:Y:S01]  /*0380*/  IMAD.WIDE.U32 R2, R8.reuse, R4, UR4 ;  /* 0x0000000408027e25 */ /* 0x042fe2000f8e0004 */
[----:B------:R-:W0:Y:S03]  /*0390*/  LDCU.64 UR4, c[0x0][0x358] ;  /* 0x00006b00ff0477ac */ /* 0x000e260008000a00 */
[----:B------:R-:W-:Y:S01]  /*03a0*/  IMAD R11, R8, R5, R0 ;  /* 0x00000005080b7224 */ /* 0x000fe200078e0200 */
[----:B------:R-:W-:-:S04]  /*03b0*/  IADD3 R0, P0, PT, R12, R2, RZ ;  /* 0x000000020c007210 */ /* 0x000fc80007f1e0ff */
[----:B------:R-:W-:Y:S01]  /*03c0*/  IADD3.X R3, PT, PT, R13, R3, R11, P0, !PT ;  /* 0x000000030d037210 */ /* 0x000fe200007fe40b */
[----:B------:R-:W-:Y:S02]  /*03d0*/  IMAD.SHL.U32 R2, R0, 0x8, RZ ;  /* 0x0000000800027824 */ /* 0x000fe400078e00ff */
[----:B------:R-:W-:Y:S01]  /*03e0*/  IMAD.WIDE.U32 R12, R8, R4, R12 ;  /* 0x00000004080c7225 */ /* 0x000fe200078e000c */
[----:B------:R-:W-:Y:S02]  /*03f0*/  SHF.L.U64.HI R0, R0, 0x3, R3 ;  /* 0x0000000300007819 */ /* 0x000fe40000010203 */
[----:B--2---:R-:W-:-:S04]  /*0400*/  IADD3 R6, P0, PT, R2, UR10, RZ ;  /* 0x0000000a02067c10 */ /* 0x004fc8000ff1e0ff */
[----:B------:R-:W-:-:S05]  /*0410*/  IADD3.X R7, PT, PT, R0, UR11, RZ, P0, !PT ;  /* 0x0000000b00077c10 */ /* 0x000fca00087fe4ff */
[----:B0-----:R-:W3:Y:S01]  /*0420*/  LDG.E.64 R8, desc[UR4][R6.64] ;  /* 0x0000000406087981 */ /* 0x001ee2000c1e1b00 */
[----:B------:R-:W-:Y:S01]  /*0430*/  IMAD.IADD R3, R11, 0x1, R13 ;  /* 0x000000010b037824 */ /* 0x000fe200078e020d */
[C---:B------:R-:W-:Y:S02]  /*0440*/  LEA R14, P0, R12.reuse, UR10, 0x3 ;  /* 0x0000000a0c0e7c11 */ /* 0x040fe4000f8018ff */
[----:B------:R-:W2:Y:S02]  /*0450*/  LDG.E.64 R10, desc[UR4][R6.64+0x10] ;  /* 0x00001004060a7981 */ /* 0x000ea4000c1e1b00 */
[----:B------:R-:W-:Y:S02]  /*0460*/  LEA.HI.X R15, R12, UR11, R3, 0x3, P0 ;  /* 0x0000000b0c0f7c11 */ /* 0x000fe400080f1c03 */
[----:B------:R-:W-:-:S03]  /*0470*/  LEA R16, P0, R4, R6, 0x3 ;  /* 0x0000000604107211 */ /* 0x000fc600078018ff */
[----:B------:R-:W4:Y:S01]  /*0480*/  LDG.E.64 R12, desc[UR4][R14.64+0x8] ;  /* 0x000008040e0c7981 */ /* 0x000f22000c1e1b00 */
[----:B------:R-:W-:-:S05]  /*0490*/  LEA.HI.X R17, R4, R7, R5, 0x3, P0 ;  /* 0x0000000704117211 */ /* 0x000fca00000f1c05 */
[----:B------:R-:W5:Y:S01]  /*04a0*/  LDG.E.64 R4, desc[UR4][R16.64+0x8] ;  /* 0x0000080410047981 */ /* 0x000f62000c1e1b00 */
[----:B------:R-:W-:-:S04]  /*04b0*/  IADD3 R2, P0, PT, R2, UR8, RZ ;  /* 0x0000000802027c10 */ /* 0x000fc8000ff1e0ff */
[----:B------:R-:W-:Y:S01]  /*04c0*/  IADD3.X R3, PT, PT, R0, UR9, RZ, P0, !PT ;  /* 0x0000000900037c10 */ /* 0x000fe200087fe4ff */
[----:B---3--:R-:W-:-:S08]  /*04d0*/  DADD R8, R8, UR6 ;  /* 0x0000000608087e29 */ /* 0x008fd00008000000 */
[----:B--2---:R-:W-:-:S08]  /*04e0*/  DADD R8, R8, R10 ;  /* 0x0000000008087229 */ /* 0x004fd0000000000a */
[----:B----4-:R-:W-:-:S08]  /*04f0*/  DADD R8, R8, R12 ;  /* 0x0000000008087229 */ /* 0x010fd0000000000c */
[----:B-----5:R-:W-:-:S08]  /*0500*/  DADD R4, R8, R4 ;  /* 0x0000000008047229 */ /* 0x020fd00000000004 */
[----:B------:R-:W-:-:S07]  /*0510*/  DMUL R4, R4, 0.25 ;  /* 0x3fd0000004047828 */ /* 0x000fce0000000000 */
[----:B------:R-:W-:Y:S01]  /*0520*/  STG.E.64 desc[UR4][R2.64+0x8], R4 ;  /* 0x0000080402007986 */ /* 0x000fe2000c101b04 */
[----:B------:R-:W-:Y:S05]  /*0530*/  EXIT ;  /* 0x000000000000794d */ /* 0x000fea0003800000 */
        .weak           $__internal_1_$__cuda_sm20_div_s64
        .type           $__internal_1_$__cuda_sm20_div_s64,@function
        .size           $__internal_1_$__cuda_sm20_div_s64,(.L_x_7 - $__internal_1_$__cuda_sm20_div_s64)
$__internal_1_$__cuda_sm20_div_s64:
[----:B------:R-:W0:Y:S02]  /*0540*/  LDCU.64 UR4, c[0x0][0x398] ;  /* 0x00007300ff0477ac */ /* 0x000e240008000a00 */
[----:B0-----:R-:W-:Y:S02]  /*0550*/  IADD3 R4, P0, PT, RZ, -UR4, RZ ;  /* 0x80000004ff047c10 */ /* 0x001fe4000ff1e0ff */
[----:B------:R-:W-:Y:S02]  /*0560*/  ISETP.LE.AND P1, PT, RZ, UR5, PT ;  /* 0x00000005ff007c0c */ /* 0x000fe4000bf23270 */
[----:B------:R-:W-:Y:S02]  /*0570*/  IADD3.X R5, PT, PT, RZ, ~UR5, RZ, P0, !PT ;  /* 0x80000005ff057c10 */ /* 0x000fe400087fe4ff */
[----:B------:R-:W-:Y:S02]  /*0580*/  SEL R4, R4, UR4, !P1 ;  /* 0x0000000404047c07 */ /* 0x000fe4000c800000 */
        /* <DEDUP_REMOVED lines=9> */
[----:B------:R-:W-:-:S04]  /*0620*/  IMAD.HI.U32 R8, R6, R11, RZ ;  /* 0x0000000b06087227 */ /* 0x000fc800078e00ff */
[----:B------:R-:W-:Y:S01]  /*0630*/  IMAD.X R13, RZ, RZ, ~R9, P0 ;  /* 0x000000ffff0d7224 */ /* 0x000fe200000e0e09 */
[----:B------:R-:W-:-:S03]  /*0640*/  MOV R9, R6 ;  /* 0x0000000600097202 */ /* 0x000fc60000000f00 */
[-C--:B------:R-:W-:Y:S02]  /*0650*/  IMAD R15, R7, R13.reuse, RZ ;  /* 0x0000000d070f7224 */ /* 0x080fe400078e02ff */
[----:B------:R-:W-:-:S04]  /*0660*/  IMAD.WIDE.U32 R8, P0, R6, R13, R8 ;  /* 0x0000000d06087225 */ /* 0x000fc80007800008 */
[----:B------:R-:W-:-:S04]  /*0670*/  IMAD.HI.U32 R13, R7, R13, RZ ;  /* 0x0000000d070d7227 */ /* 0x000fc800078e00ff */
[----:B------:R-:W-:-:S05]  /*0680*/  IMAD.HI.U32 R8, P2, R7, R11, R8 ;  /* 0x0000000b07087227 */ /* 0x000fca0007840008 */
[----:B------:R-:W-:Y:S01]  /*0690*/  IADD3 R9, P3, PT, R15, R8, RZ ;  /* 0x000000080f097210 */ /* 0x000fe20007f7e0ff */
[----:B------:R-:W-:-:S04]  /*06a0*/  IMAD.X R8, R13, 0x1, R7, P0 ;  /* 0x000000010d087824 */ /* 0x000fc800000e0607 */
[----:B------:R-:W-:Y:S01]  /*06b0*/  IMAD.WIDE.U32 R6, R9, R4, RZ ;  /* 0x0000000409067225 */ /* 0x000fe200078e00ff */
[----:B------:R-:W-:-:S03]  /*06c0*/  IADD3.X R11, PT, PT, RZ, RZ, R8, P3, P2 ;  /* 0x000000ffff0b7210 */ /* 0x000fc60001fe4408 */
[----:B------:R-:W-:Y:S01]  /*06d0*/  IMAD R7, R9, R5, R7 ;  /* 0x0000000509077224 */ /* 0x000fe200078e0207 */
[----:B------:R-:W-:-:S03]  /*06e0*/  IADD3 R13, P0, PT, RZ, -R6, RZ ;  /* 0x80000006ff0d7210 */ /* 0x000fc60007f1e0ff */
[----:B------:R-:W-:Y:S02]  /*06f0*/  IMAD R7, R11, R4, R7 ;  /* 0x000000040b077224 */ /* 0x000fe400078e0207 */
[----:B------:R-:W-:-:S04]  /*0700*/  IMAD.HI.U32 R8, R9, R13, RZ ;  /* 0x0000000d09087227 */ /* 0x000fc800078e00ff */
[----:B------:R-:W-:Y:S02]  /*0710*/  IMAD.X R6, RZ, RZ, ~R7, P0 ;  /* 0x000000ffff067224 */ /* 0x000fe400000e0e07 */
[----:B------:R-:W-:Y:S02]  /*0720*/  IMAD.MOV.U32 R7, RZ, RZ, RZ ;  /* 0x000000ffff077224 */ /* 0x000fe400078e00ff */
[----:B------:R-:W-:-:S04]  /*0730*/  IMAD.WIDE.U32 R8, P0, R9, R6, R8 ;  /* 0x0000000609087225 */ /* 0x000fc80007800008 */
[C---:B------:R-:W-:Y:S02]  /*0740*/  IMAD R10, R11.reuse, R6, RZ ;  /* 0x000000060b0a7224 */ /* 0x040fe400078e02ff */
[----:B------:R-:W-:-:S04]  /*0750*/  IMAD.HI.U32 R9, P2, R11, R13, R8 ;  /* 0x0000000d0b097227 */ /* 0x000fc80007840008 */
[----:B------:R-:W-:Y:S01]  /*0760*/  IMAD.HI.U32 R8, R11, R6, RZ ;  /* 0x000000060b087227 */ /* 0x000fe200078e00ff */
[----:B------:R-:W-:-:S04]  /*0770*/  IADD3 R9, P3, PT, R10, R9, RZ ;  /* 0x000000090a097210 */ /* 0x000fc80007f7e0ff */
[----:B------:R-:W-:Y:S01]  /*0780*/  IADD3.X R11, PT, PT, R8, R11, RZ, P0, !PT ;  /* 0x0000000b080b7210 */ /* 0x000fe200007fe4ff */
[----:B------:R-:W-:-:S03]  /*0790*/  IMAD.HI.U32 R6, R9, R2, RZ ;  /* 0x0000000209067227 */ /* 0x000fc600078e00ff */
[----:B------:R-:W-:Y:S01]  /*07a0*/  IADD3.X R11, PT, PT, RZ, RZ, R11, P3, P2 ;  /* 0x000000ffff0b7210 */ /* 0x000fe20001fe440b */
[----:B------:R-:W-:-:S04]  /*07b0*/  IMAD.WIDE.U32 R6, RZ, R9, R6 ;  /* 0x00000009ff067225 */ /* 0x000fc800078e0006 */
[----:B------:R-:W-:-:S04]  /*07c0*/  IMAD.HI.U32 R6, P0, R11, R2, R6 ;  /* 0x000000020b067227 */ /* 0x000fc80007800006 */
[----:B------:R-:W-:Y:S01]  /*07d0*/  IMAD.X R8, RZ, RZ, RZ, P0 ;  /* 0x000000ffff087224 */ /* 0x000fe200000e06ff */
[----:B------:R-:W-:-:S04]  /*07e0*/  IADD3 R9, P2, PT, RZ, R6, RZ ;  /* 0x00000006ff097210 */ /* 0x000fc80007f5e0ff */
[----:B------:R-:W-:Y:S01]  /*07f0*/  IADD3.X R11, PT, PT, RZ, R8, RZ, P2, !PT ;  /* 0x00000008ff0b7210 */ /* 0x000fe200017fe4ff */
[----:B------:R-:W-:-:S04]  /*0800*/  IMAD.WIDE.U32 R6, R9, R4, RZ ;  /* 0x0000000409067225 */ /* 0x000fc800078e00ff */
[C---:B------:R-:W-:Y:S01]  /*0810*/  IMAD R7, R9.reuse, R5, R7 ;  /* 0x0000000509077224 */ /* 0x040fe200078e0207 */
[----:B------:R-:W-:Y:S02]  /*0820*/  IADD3 R17, P2, PT, -R6, R2, RZ ;  /* 0x0000000206117210 */ /* 0x000fe40007f5e1ff */
[----:B------:R-:W-:Y:S01]  /*0830*/  IADD3 R6, P3, PT, R9, 0x1, RZ ;  /* 0x0000000109067810 */ /* 0x000fe20007f7e0ff */
[-C--:B------:R-:W-:Y:S01]  /*0840*/  IMAD R7, R11, R4.reuse, R7 ;  /* 0x000000040b077224 */ /* 0x080fe200078e0207 */
[CC--:B------:R-:W-:Y:S02]  /*0850*/  ISETP.GE.U32.AND P0, PT, R17.reuse, R4.reuse, PT ;  /* 0x000000041100720c */ /* 0x0c0fe40003f06070 */
[----:B------:R-:W-:Y:S01]  /*0860*/  IADD3.X R8, PT, PT, RZ, R11, RZ, P3, !PT ;  /* 0x0000000bff087210 */ /* 0x000fe20001ffe4ff */
[----:B------:R-:W-:Y:S01]  /*0870*/  IMAD.X R7, RZ, RZ, ~R7, P2 ;  /* 0x000000ffff077224 */ /* 0x000fe200010e0e07 */
[----:B------:R-:W-:-:S04]  /*0880*/  IADD3 R13, P2, PT, R17, -R4, RZ ;  /* 0x80000004110d7210 */ /* 0x000fc80007f5e0ff */
[C---:B------:R-:W-:Y:S01]  /*0890*/  ISETP.GE.U32.AND.EX P0, PT, R7.reuse, R5, PT, P0 ;  /* 0x000000050700720c */ /* 0x040fe20003f06100 */
[----:B------:R-:W-:-:S03]  /*08a0*/  IMAD.X R15, R7, 0x1, ~R5, P2 ;  /* 0x00000001070f7824 */ /* 0x000fc600010e0e05 */
[----:B------:R-:W-:Y:S02]  /*08b0*/  SEL R13, R13, R17, P0 ;  /* 0x000000110d0d7207 */ /* 0x000fe40000000000 */
[----:B------:R-:W-:Y:S02]  /*08c0*/  SEL R15, R15, R7, P0 ;  /* 0x000000070f0f7207 */ /* 0x000fe40000000000 */
[----:B------:R-:W-:Y:S02]  /*08d0*/  SEL R7, R6, R9, P0 ;  /* 0x0000000906077207 */ /* 0x000fe40000000000 */
[----:B------:R-:W-:Y:S02]  /*08e0*/  ISETP.GE.U32.AND P2, PT, R13, R4, PT ;  /* 0x000000040d00720c */ /* 0x000fe40003f46070 */
[----:B------:R-:W-:Y:S02]  /*08f0*/  SEL R4, R8, R11, P0 ;  /* 0x0000000b08047207 */ /* 0x000fe40000000000 */
[----:B------:R-:W-:-:S02]  /*0900*/  IADD3 R8, P3, PT, R7, 0x1, RZ ;  /* 0x0000000107087810 */ /* 0x000fc40007f7e0ff */
[----:B------:R-:W-:-:S03]  /*0910*/  ISETP.GE.U32.AND.EX P0, PT, R15, R5, PT, P2 ;  /* 0x000000050f00720c */ /* 0x000fc60003f06120 */
[----:B------:R-:W-:Y:S01]  /*0920*/  IMAD.X R9, RZ, RZ, R4, P3 ;  /* 0x000000ffff097224 */ /* 0x000fe200018e0604 */
[----:B------:R-:W-:-:S04]  /*0930*/  SEL R8, R8, R7, P0 ;  /* 0x0000000708087207 */ /* 0x000fc80000000000 */
[----:B------:R-:W-:Y:S02]  /*0940*/  SEL R9, R9, R4, P0 ;  /* 0x0000000409097207 */ /* 0x000fe40000000000 */
[-C--:B------:R-:W-:Y:S02]  /*0950*/  IADD3 R5, P2, PT, RZ, -R8.reuse, RZ ;  /* 0x80000008ff057210 */ /* 0x080fe40007f5e0ff */
[----:B------:R-:W-:Y:S02]  /*0960*/  ISETP.NE.U32.AND P0, PT, RZ, UR4, PT ;  /* 0x00000004ff007c0c */ /* 0x000fe4000bf05070 */
[----:B------:R-:W-:Y:S01]  /*0970*/  SEL R8, R5, R8, !P1 ;  /* 0x0000000805087207 */ /* 0x000fe20004800000 */
[----:B------:R-:W-:Y:S01]  /*0980*/  IMAD.X R4, RZ, RZ, ~R9, P2 ;  /* 0x000000ffff047224 */ /* 0x000fe200010e0e09 */
[----:B------:R-:W-:Y:S01]  /*0990*/  ISETP.NE.AND.EX P0, PT, RZ, UR5, PT, P0 ;  /* 0x00000005ff007c0c */ /* 0x000fe2000bf05300 */
[----:B------:R-:W-:-:S03]  /*09a0*/  IMAD.MOV.U32 R5, RZ, RZ, 0x0 ;  /* 0x00000000ff057424 */ /* 0x000fc600078e00ff */
[----:B------:R-:W-:Y:S02]  /*09b0*/  SEL R9, R4, R9, !P1 ;  /* 0x0000000904097207 */ /* 0x000fe40004800000 */
[----:B------:R-:W-:Y:S02]  /*09c0*/  MOV R4, R0 ;  /* 0x0000000000047202 */ /* 0x000fe40000000f00 */
[----:B------:R-:W-:Y:S02]  /*09d0*/  SEL R8, R8, 0xffffffff, P0 ;  /* 0xffffffff08087807 */ /* 0x000fe40000000000 */
[----:B------:R-:W-:Y:S01]  /*09e0*/  SEL R9, R9, 0xffffffff, P0 ;  /* 0xffffffff09097807 */ /* 0x000fe20000000000 */
[----:B------:R-:W-:Y:S06]  /*09f0*/  RET.REL.NODEC R4 `(_Z21jacobi_iterate_kernelPdS_dlll) ;  /* 0xfffffff404807950 */ /* 0x000fec0003c3ffff */
.L_x_5:
        /* <DEDUP_REMOVED lines=16> */
.L_x_7:


//--------------------- .nv.shared.reserved.0     --------------------------
	.section	.nv.shared.reserved.0,"aw",@nobits
	.weak		__nv_reservedSMEM_offset_0_alias
	.size		__nv_reservedSMEM_offset_0_alias, 0, 64
	.other		__nv_reservedSMEM_offset_0_alias,@"STO_CUDA_RESERVED_SHARED STV_DEFAULT"
__nv_reservedSMEM_offset_0_alias:
	.zero		0
	.zero		64


//--------------------- .nv.constant0._Z18jacobi_copy_kernelPdS_dlll --------------------------
	.section	.nv.constant0._Z18jacobi_copy_kernelPdS_dlll,"a",@progbits
	.sectionflags	@""
	.align	4
.nv.constant0._Z18jacobi_copy_kernelPdS_dlll:
	.zero		944


//--------------------- .nv.constant0._Z21jacobi_iterate_kernelPdS_dlll --------------------------
	.section	.nv.constant0._Z21jacobi_iterate_kernelPdS_dlll,"a",@progbits
	.sectionflags	@""
	.align	4
.nv.constant0._Z21jacobi_iterate_kernelPdS_dlll:
	.zero		944


//--------------------- SYMBOLS --------------------------

	.type		.nv.reservedSmem.offset0,@object
	.size		.nv.reservedSmem.offset0,0x4
